	.headerflags	@"EF_CUDA_TEXMODE_UNIFIED EF_CUDA_64BIT_ADDRESS EF_CUDA_ACCELERATORS EF_CUDA_SM90 EF_CUDA_VIRTUAL_SM(EF_CUDA_SM90)"
	.elftype	@"ET_EXEC"


//--------------------- .nv.info                  --------------------------
	.section	.nv.info,"",@"SHT_CUDA_INFO"
	.align	4


	//----- nvinfo : EIATTR_REGCOUNT
	.align		4
        /*0000*/ 	.byte	0x04, 0x2f
        /*0002*/ 	.short	(.L_3 - .L_2)
	.align		4
.L_2:
        /*0004*/ 	.word	index@(triton_poi_fused__native_batch_norm_legit_no_training_relu_0)
        /*0008*/ 	.word	0x00000016


	//----- nvinfo : EIATTR_MIN_STACK_SIZE
	.align		4
.L_3:
        /*000c*/ 	.byte	0x04, 0x12
        /*000e*/ 	.short	(.L_5 - .L_4)
	.align		4
.L_4:
        /*0010*/ 	.word	index@(triton_poi_fused__native_batch_norm_legit_no_training_relu_0)
        /*0014*/ 	.word	0x00000000


	//----- nvinfo : EIATTR_FRAME_SIZE
	.align		4
.L_5:
        /*0018*/ 	.byte	0x04, 0x11
        /*001a*/ 	.short	(.L_7 - .L_6)
	.align		4
.L_6:
        /*001c*/ 	.word	index@(triton_poi_fused__native_batch_norm_legit_no_training_relu_0)
        /*0020*/ 	.word	0x00000000


	//----- nvinfo : EIATTR_MIN_STACK_SIZE
	.align		4
.L_7:
        /*0024*/ 	.byte	0x04, 0x12
        /*0026*/ 	.short	(.L_9 - .L_8)
	.align		4
.L_8:
        /*0028*/ 	.word	index@(triton_poi_fused__native_batch_norm_legit_no_training_relu_0)
        /*002c*/ 	.word	0x00000000
.L_9:


//--------------------- .nv.info.triton_poi_fused__native_batch_norm_legit_no_training_relu_0 --------------------------
	.section	.nv.info.triton_poi_fused__native_batch_norm_legit_no_training_relu_0,"",@"SHT_CUDA_INFO"
	.sectionflags	@""
	.align	4


	//----- nvinfo : EIATTR_CUDA_API_VERSION
	.align		4
        /*0000*/ 	.byte	0x04, 0x37
        /*0002*/ 	.short	(.L_11 - .L_10)
.L_10:
        /*0004*/ 	.word	0x0000007c


	//----- nvinfo : EIATTR_KPARAM_INFO
	.align		4
.L_11:
        /*0008*/ 	.byte	0x04, 0x17
        /*000a*/ 	.short	(.L_13 - .L_12)
.L_12:
        /*000c*/ 	.word	0x00000000
        /*0010*/ 	.short	0x0006
        /*0012*/ 	.short	0x0030
        /*0014*/ 	.byte	0x00, 0xf0, 0x11, 0x00


	//----- nvinfo : EIATTR_KPARAM_INFO
	.align		4
.L_13:
        /*0018*/ 	.byte	0x04, 0x17
        /*001a*/ 	.short	(.L_15 - .L_14)
.L_14:
        /*001c*/ 	.word	0x00000000
        /*0020*/ 	.short	0x0005
        /*0022*/ 	.short	0x0028
        /*0024*/ 	.byte	0x00, 0xf4, 0x21, 0x00


	//----- nvinfo : EIATTR_KPARAM_INFO
	.align		4
.L_15:
        /*0028*/ 	.byte	0x04, 0x17
        /*002a*/ 	.short	(.L_17 - .L_16)
.L_16:
        /*002c*/ 	.word	0x00000000
        /*0030*/ 	.short	0x0004
        /*0032*/ 	.short	0x0020
        /*0034*/ 	.byte	0x00, 0xf4, 0x21, 0x00


	//----- nvinfo : EIATTR_KPARAM_INFO
	.align		4
.L_17:
        /*0038*/ 	.byte	0x04, 0x17
        /*003a*/ 	.short	(.L_19 - .L_18)
.L_18:
        /*003c*/ 	.word	0x00000000
        /*0040*/ 	.short	0x0003
        /*0042*/ 	.short	0x0018
        /*0044*/ 	.byte	0x00, 0xf4, 0x21, 0x00


	//----- nvinfo : EIATTR_KPARAM_INFO
	.align		4
.L_19:
        /*0048*/ 	.byte	0x04, 0x17
        /*004a*/ 	.short	(.L_21 - .L_20)
.L_20:
        /*004c*/ 	.word	0x00000000
        /*0050*/ 	.short	0x0002
        /*0052*/ 	.short	0x0010
        /*0054*/ 	.byte	0x00, 0xf4, 0x21, 0x00


	//----- nvinfo : EIATTR_KPARAM_INFO
	.align		4
.L_21:
        /*0058*/ 	.byte	0x04, 0x17
        /*005a*/ 	.short	(.L_23 - .L_22)
.L_22:
        /*005c*/ 	.word	0x00000000
        /*0060*/ 	.short	0x0001
        /*0062*/ 	.short	0x0008
        /*0064*/ 	.byte	0x00, 0xf4, 0x21, 0x00


	//----- nvinfo : EIATTR_KPARAM_INFO
	.align		4
.L_23:
        /*0068*/ 	.byte	0x04, 0x17
        /*006a*/ 	.short	(.L_25 - .L_24)
.L_24:
        /*006c*/ 	.word	0x00000000
        /*0070*/ 	.short	0x0000
        /*0072*/ 	.short	0x0000
        /*0074*/ 	.byte	0x00, 0xf4, 0x21, 0x00


	//----- nvinfo : EIATTR_SPARSE_MMA_MASK
	.align		4
.L_25:
        /*0078*/ 	.byte	0x03, 0x50
        /*007a*/ 	.short	0x0000


	//----- nvinfo : EIATTR_MAXREG_COUNT
	.align		4
        /*007c*/ 	.byte	0x03, 0x1b
        /*007e*/ 	.short	0x00ff


	//----- nvinfo : EIATTR_EXIT_INSTR_OFFSETS
	.align		4
        /*0080*/ 	.byte	0x04, 0x1c
        /*0082*/ 	.short	(.L_27 - .L_26)


	//   ....[0]....
.L_26:
        /*0084*/ 	.word	0x00000490


	//   ....[1]....
        /*0088*/ 	.word	0x000004b0


	//----- nvinfo : EIATTR_REQNTID
	.align		4
.L_27:
        /*008c*/ 	.byte	0x04, 0x10
        /*008e*/ 	.short	(.L_29 - .L_28)
.L_28:
        /*0090*/ 	.word	0x00000080
        /*0094*/ 	.word	0x00000001
        /*0098*/ 	.word	0x00000001


	//----- nvinfo : EIATTR_CBANK_PARAM_SIZE
	.align		4
.L_29:
        /*009c*/ 	.byte	0x03, 0x19
        /*009e*/ 	.short	0x0034


	//----- nvinfo : EIATTR_PARAM_CBANK
	.align		4
        /*00a0*/ 	.byte	0x04, 0x0a
        /*00a2*/ 	.short	(.L_31 - .L_30)
	.align		4
.L_30:
        /*00a4*/ 	.word	index@(.nv.constant0.triton_poi_fused__native_batch_norm_legit_no_training_relu_0)
        /*00a8*/ 	.short	0x0210
        /*00aa*/ 	.short	0x0034


	//----- nvinfo : EIATTR_SW_WAR
	.align		4
.L_31:
        /*00ac*/ 	.byte	0x04, 0x36
        /*00ae*/ 	.short	(.L_33 - .L_32)
.L_32:
        /*00b0*/ 	.word	0x00000008
.L_33:


//--------------------- .nv.callgraph             --------------------------
	.section	.nv.callgraph,"",@"SHT_CUDA_CALLGRAPH"
	.align	4
	.sectionentsize	8
	.align		4
        /*0000*/ 	.word	0x00000000
	.align		4
        /*0004*/ 	.word	0xffffffff
	.align		4
        /*0008*/ 	.word	0x00000000
	.align		4
        /*000c*/ 	.word	0xfffffffe
	.align		4
        /*0010*/ 	.word	0x00000000
	.align		4
        /*0014*/ 	.word	0xfffffffd
	.align		4
        /*0018*/ 	.word	0x00000000
	.align		4
        /*001c*/ 	.word	0xfffffffc


//--------------------- .nv.constant4             --------------------------
	.section	.nv.constant4,"a",@progbits
	.align	8
	.align		8
.nv.constant4:
        /*0000*/ 	.dword	_$_str
	.align		8
        /*0008*/ 	.dword	_$_str_$_2


//--------------------- .text.triton_poi_fused__native_batch_norm_legit_no_training_relu_0 --------------------------
	.section	.text.triton_poi_fused__native_batch_norm_legit_no_training_relu_0,"ax",@progbits
	.align	128
        .global         triton_poi_fused__native_batch_norm_legit_no_training_relu_0
        .type           triton_poi_fused__native_batch_norm_legit_no_training_relu_0,@function
        .size           triton_poi_fused__native_batch_norm_legit_no_training_relu_0,(.L_x_1 - triton_poi_fused__native_batch_norm_legit_no_training_relu_0)
        .other          triton_poi_fused__native_batch_norm_legit_no_training_relu_0,@"STO_CUDA_ENTRY STV_DEFAULT"
triton_poi_fused__native_batch_norm_legit_no_training_relu_0:
.text.triton_poi_fused__native_batch_norm_legit_no_training_relu_0:
[----:B------:R-:W0:Y:S01]  /*0000*/  LDC R1, c[0x0][0x28] ;  /* 0x00000a00ff017b82 */ /* 0x000e220000000800 */
[----:B------:R-:W1:Y:S07]  /*0010*/  S2R R0, SR_TID.X ;  /* 0x0000000000007919 */ /* 0x000e6e0000002100 */
[----:B------:R-:W2:Y:S01]  /*0020*/  LDC.64 R8, c[0x0][0x220] ;  /* 0x00008800ff087b82 */ /* 0x000ea20000000a00 */
[----:B------:R-:W-:Y:S01]  /*0030*/  ULDC.64 UR4, c[0x0][0x208] ;  /* 0x0000820000047ab9 */ /* 0x000fe20000000a00 */
[----:B------:R-:W3:Y:S06]  /*0040*/  S2R R5, SR_CTAID.X ;  /* 0x0000000000057919 */ /* 0x000eec0000002500 */
[----:B------:R-:W4:Y:S08]  /*0050*/  LDC.64 R14, c[0x0][0x218] ;  /* 0x00008600ff0e7b82 */ /* 0x000f300000000a00 */
[----:B------:R-:W5:Y:S08]  /*0060*/  LDC.64 R12, c[0x0][0x210] ;  /* 0x00008400ff0c7b82 */ /* 0x000f700000000a00 */
[----:B------:R-:W4:Y:S01]  /*0070*/  LDC.64 R16, c[0x0][0x228] ;  /* 0x00008a00ff107b82 */ /* 0x000f220000000a00 */
[----:B-1----:R-:W-:-:S07]  /*0080*/  SHF.L.U32 R0, R0, 0x1, RZ ;  /* 0x0000000100007819 */ /* 0x002fce00000006ff */
[----:B------:R-:W1:Y:S01]  /*0090*/  LDC.64 R18, c[0x0][0x230] ;  /* 0x00008c00ff127b82 */ /* 0x000e620000000a00 */
[----:B---3--:R-:W-:Y:S02]  /*00a0*/  SHF.R.S32.HI R3, RZ, 0x17, R5 ;  /* 0x00000017ff037819 */ /* 0x008fe40000011405 */
[----:B------:R-:W-:Y:S02]  /*00b0*/  LOP3.LUT R0, R0, 0xfe, RZ, 0xc0, !PT ;  /* 0x000000fe00007812 */ /* 0x000fe400078ec0ff */
[----:B------:R-:W-:Y:S02]  /*00c0*/  SGXT R3, R3, 0x1 ;  /* 0x000000010303781a */ /* 0x000fe40000000200 */
[----:B------:R-:W-:-:S04]  /*00d0*/  LEA R0, R5, R0, 0x8 ;  /* 0x0000000005007211 */ /* 0x000fc800078e40ff */
[----:B------:R-:W-:Y:S02]  /*00e0*/  LEA.HI R3, R3, R0, RZ, 0x4 ;  /* 0x0000000003037211 */ /* 0x000fe400078f20ff */
[----:B------:R-:W-:Y:S02]  /*00f0*/  ISETP.GE.AND P0, PT, R0, 0x600, PT ;  /* 0x000006000000780c */ /* 0x000fe40003f06270 */
[----:B------:R-:W-:-:S05]  /*0100*/  SHF.R.S32.HI R3, RZ, 0x4, R3 ;  /* 0x00000004ff037819 */ /* 0x000fca0000011403 */
[----:B------:R-:W-:-:S05]  /*0110*/  IMAD.HI R2, R3, 0x2aaaaaab, RZ ;  /* 0x2aaaaaab03027827 */ /* 0x000fca00078e02ff */
[----:B------:R-:W-:-:S04]  /*0120*/  SHF.R.U32.HI R5, RZ, 0x1f, R2 ;  /* 0x0000001fff057819 */ /* 0x000fc80000011602 */
[----:B------:R-:W-:Y:S02]  /*0130*/  LEA.HI R2, R2, R5, RZ, 0x1e ;  /* 0x0000000502027211 */ /* 0x000fe400078ff0ff */
[----:B------:R-:W-:-:S03]  /*0140*/  CS2R R4, SRZ ;  /* 0x0000000000047805 */ /* 0x000fc6000001ff00 */
[----:B------:R-:W-:-:S04]  /*0150*/  IMAD R11, R2, -0x18, R3 ;  /* 0xffffffe8020b7824 */ /* 0x000fc800078e0203 */
[----:B--2---:R-:W-:-:S05]  /*0160*/  IMAD.WIDE R8, R11, 0x4, R8 ;  /* 0x000000040b087825 */ /* 0x004fca00078e0208 */
[----:B------:R-:W2:Y:S04]  /*0170*/  @!P0 LDG.E.EL R4, desc[UR4][R8.64] ;  /* 0x0000000408048981 */ /* 0x000ea8000c2e1900 */
[----:B------:R3:W2:Y:S01]  /*0180*/  @!P0 LDG.E.EL R5, desc[UR4][R8.64] ;  /* 0x0000000408058981 */ /* 0x0006a2000c2e1900 */
[----:B------:R-:W-:Y:S02]  /*0190*/  CS2R R6, SRZ ;  /* 0x0000000000067805 */ /* 0x000fe4000001ff00 */
[----:B------:R-:W-:Y:S01]  /*01a0*/  CS2R R2, SRZ ;  /* 0x0000000000027805 */ /* 0x000fe2000001ff00 */
[----:B----4-:R-:W-:-:S04]  /*01b0*/  IMAD.WIDE R14, R11, 0x4, R14 ;  /* 0x000000040b0e7825 */ /* 0x010fc800078e020e */
[----:B-----5:R-:W-:Y:S01]  /*01c0*/  IMAD.WIDE R12, R0, 0x4, R12 ;  /* 0x00000004000c7825 */ /* 0x020fe200078e020c */
[----:B------:R-:W4:Y:S01]  /*01d0*/  @!P0 LDG.E.EL R7, desc[UR4][R14.64] ;  /* 0x000000040e078981 */ /* 0x000f22000c2e1900 */
[----:B---3--:R-:W-:Y:S02]  /*01e0*/  CS2R R8, SRZ ;  /* 0x0000000000087805 */ /* 0x008fe4000001ff00 */
[C---:B0-----:R-:W-:Y:S01]  /*01f0*/  IMAD.WIDE R16, R11.reuse, 0x4, R16 ;  /* 0x000000040b107825 */ /* 0x041fe200078e0210 */
[----:B------:R0:W3:Y:S03]  /*0200*/  @!P0 LDG.E.EL R6, desc[UR4][R14.64] ;  /* 0x000000040e068981 */ /* 0x0000e6000c2e1900 */
[----:B-1----:R-:W-:Y:S01]  /*0210*/  IMAD.WIDE R18, R11, 0x4, R18 ;  /* 0x000000040b127825 */ /* 0x002fe200078e0212 */
[----:B------:R1:W4:Y:S01]  /*0220*/  @!P0 LDG.E.64 R2, desc[UR4][R12.64] ;  /* 0x000000040c028981 */ /* 0x000322000c1e1b00 */
[----:B------:R-:W-:-:S03]  /*0230*/  CS2R R10, SRZ ;  /* 0x00000000000a7805 */ /* 0x000fc6000001ff00 */
[----:B------:R-:W5:Y:S04]  /*0240*/  @!P0 LDG.E.EL R9, desc[UR4][R18.64] ;  /* 0x0000000412098981 */ /* 0x000f68000c2e1900 */
[----:B------:R-:W5:Y:S04]  /*0250*/  @!P0 LDG.E.EL R10, desc[UR4][R16.64] ;  /* 0x00000004100a8981 */ /* 0x000f68000c2e1900 */
[----:B------:R-:W3:Y:S04]  /*0260*/  @!P0 LDG.E.EL R11, desc[UR4][R16.64] ;  /* 0x00000004100b8981 */ /* 0x000ee8000c2e1900 */
[----:B------:R-:W3:Y:S01]  /*0270*/  @!P0 LDG.E.EL R8, desc[UR4][R18.64] ;  /* 0x0000000412088981 */ /* 0x000ee2000c2e1900 */
[----:B0-----:R-:W-:Y:S01]  /*0280*/  HFMA2.MMA R14, -RZ, RZ, 1.625, 0 ;  /* 0x3e800000ff0e7435 */ /* 0x001fe200000001ff */
[----:B--2---:R-:W-:Y:S01]  /*0290*/  FADD R4, R4, 9.9999997473787516356e-06 ;  /* 0x3727c5ac04047421 */ /* 0x004fe20000000000 */
[----:B------:R-:W-:-:S03]  /*02a0*/  FADD R5, R5, 9.9999997473787516356e-06 ;  /* 0x3727c5ac05057421 */ /* 0x000fc60000000000 */
[----:B-1----:R-:W0:Y:S08]  /*02b0*/  MUFU.SQRT R12, R4 ;  /* 0x00000004000c7308 */ /* 0x002e300000002000 */
[----:B------:R1:W2:Y:S01]  /*02c0*/  MUFU.SQRT R13, R5 ;  /* 0x00000005000d7308 */ /* 0x0002a20000002000 */
[C---:B0-----:R-:W-:Y:S02]  /*02d0*/  FSETP.GT.AND P1, PT, R12.reuse, 8.50705917302346158658e+37, PT ;  /* 0x7e8000000c00780b */ /* 0x041fe40003f24000 */
[----:B------:R-:W-:Y:S01]  /*02e0*/  FSETP.GEU.AND P3, PT, R12, 1.175494350822287508e-38, PT ;  /* 0x008000000c00780b */ /* 0x000fe20003f6e000 */
[----:B-1----:R-:W0:Y:S01]  /*02f0*/  LDC.64 R4, c[0x0][0x238] ;  /* 0x00008e00ff047b82 */ /* 0x002e220000000a00 */
[----:B--2---:R-:W-:-:S02]  /*0300*/  FSETP.GT.AND P2, PT, R13, 8.50705917302346158658e+37, PT ;  /* 0x7e8000000d00780b */ /* 0x004fc40003f44000 */
[----:B------:R-:W-:-:S07]  /*0310*/  FSETP.GEU.AND P4, PT, R13, 1.175494350822287508e-38, PT ;  /* 0x008000000d00780b */ /* 0x000fce0003f8e000 */
[----:B------:R-:W-:-:S04]  /*0320*/  @P1 FMUL R12, R12, 0.25 ;  /* 0x3e8000000c0c1820 */ /* 0x000fc80000400000 */
[----:B------:R-:W-:Y:S01]  /*0330*/  @!P3 FMUL R12, R12, 16777216 ;  /* 0x4b8000000c0cb820 */ /* 0x000fe20000400000 */
[----:B------:R-:W-:-:S04]  /*0340*/  @P2 FMUL R13, R13, 0.25 ;  /* 0x3e8000000d0d2820 */ /* 0x000fc80000400000 */
[----:B------:R-:W-:Y:S01]  /*0350*/  @!P4 FMUL R13, R13, 16777216 ;  /* 0x4b8000000d0dc820 */ /* 0x000fe20000400000 */
[----:B------:R-:W1:Y:S01]  /*0360*/  MUFU.RCP R12, R12 ;  /* 0x0000000c000c7308 */ /* 0x000e620000001000 */
[----:B------:R-:W-:-:S07]  /*0370*/  FSEL R15, R14, 1, P1 ;  /* 0x3f8000000e0f7808 */ /* 0x000fce0000800000 */
[----:B------:R-:W2:Y:S01]  /*0380*/  MUFU.RCP R13, R13 ;  /* 0x0000000d000d7308 */ /* 0x000ea20000001000 */
[----:B------:R-:W-:Y:S01]  /*0390*/  FSEL R14, R14, 1, P2 ;  /* 0x3f8000000e0e7808 */ /* 0x000fe20001000000 */
[----:B------:R-:W-:-:S04]  /*03a0*/  @!P3 FMUL R15, R15, 16777216 ;  /* 0x4b8000000f0fb820 */ /* 0x000fc80000400000 */
[----:B------:R-:W-:Y:S01]  /*03b0*/  @!P4 FMUL R14, R14, 16777216 ;  /* 0x4b8000000e0ec820 */ /* 0x000fe20000400000 */
[----:B----4-:R-:W-:Y:S01]  /*03c0*/  FADD R2, -R7, R2 ;  /* 0x0000000207027221 */ /* 0x010fe20000000100 */
[----:B---3--:R-:W-:Y:S01]  /*03d0*/  FADD R3, -R6, R3 ;  /* 0x0000000306037221 */ /* 0x008fe20000000100 */
[----:B-1----:R-:W-:Y:S01]  /*03e0*/  FMUL R15, R12, R15 ;  /* 0x0000000f0c0f7220 */ /* 0x002fe20000400000 */
[----:B--2---:R-:W-:-:S03]  /*03f0*/  FMUL R14, R13, R14 ;  /* 0x0000000e0d0e7220 */ /* 0x004fc60000400000 */
[----:B------:R-:W-:Y:S01]  /*0400*/  FMUL R2, R2, R15 ;  /* 0x0000000f02027220 */ /* 0x000fe20000400000 */
[----:B------:R-:W-:-:S03]  /*0410*/  FMUL R3, R3, R14 ;  /* 0x0000000e03037220 */ /* 0x000fc60000400000 */
[----:B-----5:R-:W-:Y:S01]  /*0420*/  FFMA R2, R2, R10, R9 ;  /* 0x0000000a02027223 */ /* 0x020fe20000000009 */
[----:B------:R-:W-:-:S04]  /*0430*/  FFMA R3, R3, R11, R8 ;  /* 0x0000000b03037223 */ /* 0x000fc80000000008 */
[----:B------:R-:W-:Y:S02]  /*0440*/  FSETP.GEU.AND P1, PT, R2, RZ, PT ;  /* 0x000000ff0200720b */ /* 0x000fe40003f2e000 */
[C---:B------:R-:W-:Y:S01]  /*0450*/  FSETP.GEU.AND P2, PT, R3.reuse, RZ, PT ;  /* 0x000000ff0300720b */ /* 0x040fe20003f4e000 */
[----:B0-----:R-:W-:Y:S01]  /*0460*/  IMAD.WIDE R4, R0, 0x4, R4 ;  /* 0x0000000400047825 */ /* 0x001fe200078e0204 */
[----:B------:R-:W-:Y:S02]  /*0470*/  FSEL R2, R2, RZ, P1 ;  /* 0x000000ff02027208 */ /* 0x000fe40000800000 */
[----:B------:R-:W-:Y:S01]  /*0480*/  FSEL R3, R3, RZ, P2 ;  /* 0x000000ff03037208 */ /* 0x000fe20001000000 */
[----:B------:R-:W-:Y:S08]  /*0490*/  @P0 EXIT ;  /* 0x000000000000094d */ /* 0x000ff00003800000 */
[----:B------:R-:W-:Y:S01]  /*04a0*/  STG.E.64 desc[UR4][R4.64], R2 ;  /* 0x0000000204007986 */ /* 0x000fe2000c101b04 */
[----:B------:R-:W-:Y:S05]  /*04b0*/  EXIT ;  /* 0x000000000000794d */ /* 0x000fea0003800000 */
.L_x_0:
[----:B------:R-:W-:-:S00]  /*04c0*/  BRA `(.L_x_0) ;  /* 0xfffffffc00fc7947 */ /* 0x000fc0000383ffff */
[----:B------:R-:W-:-:S00]  /*04d0*/  NOP ;  /* 0x0000000000007918 */ /* 0x000fc00000000000 */
        /* <DEDUP_REMOVED lines=10> */
.L_x_1:


//--------------------- .nv.global.init           --------------------------
	.section	.nv.global.init,"aw",@progbits
.nv.global.init:
	.type		_$_str,@object
	.size		_$_str,(_$_str_$_2 - _$_str)
_$_str:
        /*0000*/ 	.byte	0x5f, 0x5f, 0x43, 0x55, 0x44, 0x41, 0x5f, 0x46, 0x54, 0x5a, 0x00
	.type		_$_str_$_2,@object
	.size		_$_str_$_2,(.L_1 - _$_str_$_2)
_$_str_$_2:
        /*000b*/ 	.byte	0x5f, 0x5f, 0x43, 0x55, 0x44, 0x41, 0x5f, 0x50, 0x52, 0x45, 0x43, 0x5f, 0x53, 0x51, 0x52, 0x54
        /*001b*/ 	.byte	0x00
.L_1:


//--------------------- .nv.constant0.triton_poi_fused__native_batch_norm_legit_no_training_relu_0 --------------------------
	.section	.nv.constant0.triton_poi_fused__native_batch_norm_legit_no_training_relu_0,"a",@progbits
	.sectionflags	@""
	.align	4
.nv.constant0.triton_poi_fused__native_batch_norm_legit_no_training_relu_0:
	.zero		580
